	.headerflags	@"EF_CUDA_TEXMODE_UNIFIED EF_CUDA_64BIT_ADDRESS EF_CUDA_ACCELERATORS EF_CUDA_SM90 EF_CUDA_VIRTUAL_SM(EF_CUDA_SM90)"
	.elftype	@"ET_EXEC"


//--------------------- .nv.info                  --------------------------
	.section	.nv.info,"",@"SHT_CUDA_INFO"
	.align	4


	//----- nvinfo : EIATTR_REGCOUNT
	.align		4
        /*0000*/ 	.byte	0x04, 0x2f
        /*0002*/ 	.short	(.L_1 - .L_0)
	.align		4
.L_0:
        /*0004*/ 	.word	index@(triton_poi_fused_mul_11)
        /*0008*/ 	.word	0x00000016


	//----- nvinfo : EIATTR_MIN_STACK_SIZE
	.align		4
.L_1:
        /*000c*/ 	.byte	0x04, 0x12
        /*000e*/ 	.short	(.L_3 - .L_2)
	.align		4
.L_2:
        /*0010*/ 	.word	index@(triton_poi_fused_mul_11)
        /*0014*/ 	.word	0x00000000


	//----- nvinfo : EIATTR_FRAME_SIZE
	.align		4
.L_3:
        /*0018*/ 	.byte	0x04, 0x11
        /*001a*/ 	.short	(.L_5 - .L_4)
	.align		4
.L_4:
        /*001c*/ 	.word	index@(triton_poi_fused_mul_11)
        /*0020*/ 	.word	0x00000000


	//----- nvinfo : EIATTR_MIN_STACK_SIZE
	.align		4
.L_5:
        /*0024*/ 	.byte	0x04, 0x12
        /*0026*/ 	.short	(.L_7 - .L_6)
	.align		4
.L_6:
        /*0028*/ 	.word	index@(triton_poi_fused_mul_11)
        /*002c*/ 	.word	0x00000000
.L_7:


//--------------------- .nv.info.triton_poi_fused_mul_11 --------------------------
	.section	.nv.info.triton_poi_fused_mul_11,"",@"SHT_CUDA_INFO"
	.sectionflags	@""
	.align	4


	//----- nvinfo : EIATTR_CUDA_API_VERSION
	.align		4
        /*0000*/ 	.byte	0x04, 0x37
        /*0002*/ 	.short	(.L_9 - .L_8)
.L_8:
        /*0004*/ 	.word	0x0000007c


	//----- nvinfo : EIATTR_KPARAM_INFO
	.align		4
.L_9:
        /*0008*/ 	.byte	0x04, 0x17
        /*000a*/ 	.short	(.L_11 - .L_10)
.L_10:
        /*000c*/ 	.word	0x00000000
        /*0010*/ 	.short	0x0004
        /*0012*/ 	.short	0x001c
        /*0014*/ 	.byte	0x00, 0xf0, 0x11, 0x00


	//----- nvinfo : EIATTR_KPARAM_INFO
	.align		4
.L_11:
        /*0018*/ 	.byte	0x04, 0x17
        /*001a*/ 	.short	(.L_13 - .L_12)
.L_12:
        /*001c*/ 	.word	0x00000000
        /*0020*/ 	.short	0x0003
        /*0022*/ 	.short	0x0018
        /*0024*/ 	.byte	0x00, 0xf0, 0x11, 0x00


	//----- nvinfo : EIATTR_KPARAM_INFO
	.align		4
.L_13:
        /*0028*/ 	.byte	0x04, 0x17
        /*002a*/ 	.short	(.L_15 - .L_14)
.L_14:
        /*002c*/ 	.word	0x00000000
        /*0030*/ 	.short	0x0002
        /*0032*/ 	.short	0x0010
        /*0034*/ 	.byte	0x00, 0xf4, 0x21, 0x00


	//----- nvinfo : EIATTR_KPARAM_INFO
	.align		4
.L_15:
        /*0038*/ 	.byte	0x04, 0x17
        /*003a*/ 	.short	(.L_17 - .L_16)
.L_16:
        /*003c*/ 	.word	0x00000000
        /*0040*/ 	.short	0x0001
        /*0042*/ 	.short	0x0008
        /*0044*/ 	.byte	0x00, 0xf4, 0x21, 0x00


	//----- nvinfo : EIATTR_KPARAM_INFO
	.align		4
.L_17:
        /*0048*/ 	.byte	0x04, 0x17
        /*004a*/ 	.short	(.L_19 - .L_18)
.L_18:
        /*004c*/ 	.word	0x00000000
        /*0050*/ 	.short	0x0000
        /*0052*/ 	.short	0x0000
        /*0054*/ 	.byte	0x00, 0xf4, 0x21, 0x00


	//----- nvinfo : EIATTR_SPARSE_MMA_MASK
	.align		4
.L_19:
        /*0058*/ 	.byte	0x03, 0x50
        /*005a*/ 	.short	0x0000


	//----- nvinfo : EIATTR_MAXREG_COUNT
	.align		4
        /*005c*/ 	.byte	0x03, 0x1b
        /*005e*/ 	.short	0x00ff


	//----- nvinfo : EIATTR_EXIT_INSTR_OFFSETS
	.align		4
        /*0060*/ 	.byte	0x04, 0x1c
        /*0062*/ 	.short	(.L_21 - .L_20)


	//   ....[0]....
.L_20:
        /*0064*/ 	.word	0x00000270


	//   ....[1]....
        /*0068*/ 	.word	0x00000290


	//----- nvinfo : EIATTR_REQNTID
	.align		4
.L_21:
        /*006c*/ 	.byte	0x04, 0x10
        /*006e*/ 	.short	(.L_23 - .L_22)
.L_22:
        /*0070*/ 	.word	0x00000080
        /*0074*/ 	.word	0x00000001
        /*0078*/ 	.word	0x00000001


	//----- nvinfo : EIATTR_CBANK_PARAM_SIZE
	.align		4
.L_23:
        /*007c*/ 	.byte	0x03, 0x19
        /*007e*/ 	.short	0x0020


	//----- nvinfo : EIATTR_PARAM_CBANK
	.align		4
        /*0080*/ 	.byte	0x04, 0x0a
        /*0082*/ 	.short	(.L_25 - .L_24)
	.align		4
.L_24:
        /*0084*/ 	.word	index@(.nv.constant0.triton_poi_fused_mul_11)
        /*0088*/ 	.short	0x0210
        /*008a*/ 	.short	0x0020


	//----- nvinfo : EIATTR_SW_WAR
	.align		4
.L_25:
        /*008c*/ 	.byte	0x04, 0x36
        /*008e*/ 	.short	(.L_27 - .L_26)
.L_26:
        /*0090*/ 	.word	0x00000008
.L_27:


//--------------------- .nv.callgraph             --------------------------
	.section	.nv.callgraph,"",@"SHT_CUDA_CALLGRAPH"
	.align	4
	.sectionentsize	8
	.align		4
        /*0000*/ 	.word	0x00000000
	.align		4
        /*0004*/ 	.word	0xffffffff
	.align		4
        /*0008*/ 	.word	0x00000000
	.align		4
        /*000c*/ 	.word	0xfffffffe
	.align		4
        /*0010*/ 	.word	0x00000000
	.align		4
        /*0014*/ 	.word	0xfffffffd
	.align		4
        /*0018*/ 	.word	0x00000000
	.align		4
        /*001c*/ 	.word	0xfffffffc


//--------------------- .text.triton_poi_fused_mul_11 --------------------------
	.section	.text.triton_poi_fused_mul_11,"ax",@progbits
	.align	128
        .global         triton_poi_fused_mul_11
        .type           triton_poi_fused_mul_11,@function
        .size           triton_poi_fused_mul_11,(.L_x_1 - triton_poi_fused_mul_11)
        .other          triton_poi_fused_mul_11,@"STO_CUDA_ENTRY STV_DEFAULT"
triton_poi_fused_mul_11:
.text.triton_poi_fused_mul_11:
[----:B------:R-:W0:Y:S02]  /*0000*/  LDC R1, c[0x0][0x28] ;  /* 0x00000a00ff017b82 */ /* 0x000e240000000800 */
[----:B------:R-:W1:Y:S01]  /*0010*/  S2R R8, SR_CTAID.Y ;  /* 0x0000000000087919 */ /* 0x000e620000002600 */
[----:B------:R-:W2:Y:S01]  /*0020*/  LDC.64 R2, c[0x0][0x210] ;  /* 0x00008400ff027b82 */ /* 0x000ea20000000a00 */
[----:B------:R-:W-:Y:S01]  /*0030*/  CS2R R14, SRZ ;  /* 0x00000000000e7805 */ /* 0x000fe2000001ff00 */
[----:B------:R-:W-:Y:S01]  /*0040*/  ULDC.64 UR4, c[0x0][0x208] ;  /* 0x0000820000047ab9 */ /* 0x000fe20000000a00 */
[----:B------:R-:W3:Y:S01]  /*0050*/  S2R R10, SR_TID.X ;  /* 0x00000000000a7919 */ /* 0x000ee20000002100 */
[----:B------:R-:W4:Y:S04]  /*0060*/  S2R R9, SR_CTAID.X ;  /* 0x0000000000097919 */ /* 0x000f280000002500 */
[----:B------:R-:W5:Y:S01]  /*0070*/  LDC.64 R4, c[0x0][0x218] ;  /* 0x00008600ff047b82 */ /* 0x000f620000000a00 */
[----:B-1----:R-:W-:-:S02]  /*0080*/  SHF.R.S32.HI R0, RZ, 0x1f, R8 ;  /* 0x0000001fff007819 */ /* 0x002fc40000011408 */
[----:B------:R-:W-:Y:S02]  /*0090*/  ISETP.GE.AND P2, PT, R8, 0x10, PT ;  /* 0x000000100800780c */ /* 0x000fe40003f46270 */
[----:B------:R-:W-:Y:S02]  /*00a0*/  LEA.HI R6, R0, R8, RZ, 0x2 ;  /* 0x0000000800067211 */ /* 0x000fe400078f10ff */
[----:B---3--:R-:W-:Y:S02]  /*00b0*/  LOP3.LUT R0, R10, 0x7f, RZ, 0xc0, !PT ;  /* 0x0000007f0a007812 */ /* 0x008fe400078ec0ff */
[----:B------:R-:W-:Y:S02]  /*00c0*/  LOP3.LUT R7, R6, 0xfffffffc, RZ, 0xc0, !PT ;  /* 0xfffffffc06077812 */ /* 0x000fe400078ec0ff */
[----:B------:R-:W-:Y:S02]  /*00d0*/  SHF.R.S32.HI R11, RZ, 0x2, R6 ;  /* 0x00000002ff0b7819 */ /* 0x000fe40000011406 */
[----:B------:R-:W-:-:S02]  /*00e0*/  IADD3 R12, -R7, R8, RZ ;  /* 0x00000008070c7210 */ /* 0x000fc40007ffe1ff */
[----:B----4-:R-:W-:-:S03]  /*00f0*/  LEA R0, R9, R0, 0x8 ;  /* 0x0000000009007211 */ /* 0x010fc600078e40ff */
[----:B------:R-:W-:Y:S01]  /*0100*/  IMAD R7, R11, 0xc, R12 ;  /* 0x0000000c0b077824 */ /* 0x000fe200078e020c */
[C---:B------:R-:W-:Y:S01]  /*0110*/  ISETP.LT.AND P0, PT, R0.reuse, 0x101, !P2 ;  /* 0x000001010000780c */ /* 0x040fe20005701270 */
[C---:B------:R-:W-:Y:S02]  /*0120*/  VIADD R10, R0.reuse, 0x80 ;  /* 0x00000080000a7836 */ /* 0x040fe40000000000 */
[----:B------:R-:W-:Y:S02]  /*0130*/  IMAD R7, R0, 0x30, R7 ;  /* 0x0000003000077824 */ /* 0x000fe400078e0207 */
[----:B-----5:R-:W-:Y:S01]  /*0140*/  IMAD.WIDE R8, R12, 0x4, R4 ;  /* 0x000000040c087825 */ /* 0x020fe200078e0204 */
[----:B------:R-:W-:Y:S02]  /*0150*/  ISETP.LT.AND P1, PT, R10, 0x101, !P2 ;  /* 0x000001010a00780c */ /* 0x000fe40005721270 */
[----:B------:R-:W-:Y:S01]  /*0160*/  IADD3 R13, R7, 0x1800, RZ ;  /* 0x00001800070d7810 */ /* 0x000fe20007ffe0ff */
[--C-:B--2---:R-:W-:Y:S01]  /*0170*/  IMAD.WIDE R6, R7, 0x4, R2.reuse ;  /* 0x0000000407067825 */ /* 0x104fe200078e0202 */
[----:B------:R-:W2:Y:S03]  /*0180*/  @!P2 LDG.E.EL R15, desc[UR4][R8.64] ;  /* 0x00000004080fa981 */ /* 0x000ea6000c2e1900 */
[----:B------:R-:W-:Y:S01]  /*0190*/  IMAD.WIDE R4, R13, 0x4, R2 ;  /* 0x000000040d047825 */ /* 0x000fe200078e0202 */
[----:B------:R-:W2:Y:S01]  /*01a0*/  @P0 LDG.E.EL R14, desc[UR4][R6.64] ;  /* 0x00000004060e0981 */ /* 0x000ea2000c2e1900 */
[----:B------:R-:W1:Y:S02]  /*01b0*/  LDC.64 R2, c[0x0][0x220] ;  /* 0x00008800ff027b82 */ /* 0x000e640000000a00 */
[----:B------:R-:W-:-:S06]  /*01c0*/  IMAD.MOV.U32 R13, RZ, RZ, RZ ;  /* 0x000000ffff0d7224 */ /* 0x000fcc00078e00ff */
[----:B------:R-:W3:Y:S01]  /*01d0*/  @P1 LDG.E.EL R13, desc[UR4][R4.64] ;  /* 0x00000004040d1981 */ /* 0x000ee2000c2e1900 */
[----:B------:R-:W-:-:S04]  /*01e0*/  IMAD R12, R12, 0x101, RZ ;  /* 0x000001010c0c7824 */ /* 0x000fc800078e02ff */
[----:B------:R-:W-:-:S05]  /*01f0*/  IMAD R11, R11, 0x420, R12 ;  /* 0x000004200b0b7824 */ /* 0x000fca00078e020c */
[----:B------:R-:W-:Y:S02]  /*0200*/  IADD3 R17, R0, R11, RZ ;  /* 0x0000000b00117210 */ /* 0x000fe40007ffe0ff */
[----:B------:R-:W-:-:S03]  /*0210*/  IADD3 R19, R10, R11, RZ ;  /* 0x0000000b0a137210 */ /* 0x000fc60007ffe0ff */
[----:B-1----:R-:W-:-:S04]  /*0220*/  IMAD.WIDE R10, R17, 0x4, R2 ;  /* 0x00000004110a7825 */ /* 0x002fc800078e0202 */
[----:B------:R-:W-:-:S04]  /*0230*/  IMAD.WIDE R2, R19, 0x4, R2 ;  /* 0x0000000413027825 */ /* 0x000fc800078e0202 */
[----:B--2---:R-:W-:-:S05]  /*0240*/  FADD R17, R15, R14 ;  /* 0x0000000e0f117221 */ /* 0x004fca0000000000 */
[----:B------:R1:W-:Y:S01]  /*0250*/  @P0 STG.E desc[UR4][R10.64], R17 ;  /* 0x000000110a000986 */ /* 0x0003e2000c101904 */
[----:B---3--:R-:W-:Y:S01]  /*0260*/  FADD R13, R15, R13 ;  /* 0x0000000d0f0d7221 */ /* 0x008fe20000000000 */
[----:B------:R-:W-:Y:S06]  /*0270*/  @!P1 EXIT ;  /* 0x000000000000994d */ /* 0x000fec0003800000 */
[----:B------:R-:W-:Y:S01]  /*0280*/  STG.E desc[UR4][R2.64], R13 ;  /* 0x0000000d02007986 */ /* 0x000fe2000c101904 */
[----:B------:R-:W-:Y:S05]  /*0290*/  EXIT ;  /* 0x000000000000794d */ /* 0x000fea0003800000 */
.L_x_0:
[----:B------:R-:W-:-:S00]  /*02a0*/  BRA `(.L_x_0) ;  /* 0xfffffffc00fc7947 */ /* 0x000fc0000383ffff */
[----:B------:R-:W-:-:S00]  /*02b0*/  NOP ;  /* 0x0000000000007918 */ /* 0x000fc00000000000 */
        /* <DEDUP_REMOVED lines=12> */
.L_x_1:


//--------------------- .nv.constant0.triton_poi_fused_mul_11 --------------------------
	.section	.nv.constant0.triton_poi_fused_mul_11,"a",@progbits
	.sectionflags	@""
	.align	4
.nv.constant0.triton_poi_fused_mul_11:
	.zero		560
